	.headerflags	@"EF_CUDA_TEXMODE_UNIFIED EF_CUDA_64BIT_ADDRESS EF_CUDA_ACCELERATORS EF_CUDA_SM90 EF_CUDA_VIRTUAL_SM(EF_CUDA_SM90)"
	.elftype	@"ET_EXEC"


//--------------------- .nv.info                  --------------------------
	.section	.nv.info,"",@"SHT_CUDA_INFO"
	.align	4


	//----- nvinfo : EIATTR_REGCOUNT
	.align		4
        /*0000*/ 	.byte	0x04, 0x2f
        /*0002*/ 	.short	(.L_3 - .L_2)
	.align		4
.L_2:
        /*0004*/ 	.word	index@(triton_poi_fused__native_batch_norm_legit_no_training_relu_7)
        /*0008*/ 	.word	0x00000020


	//----- nvinfo : EIATTR_MIN_STACK_SIZE
	.align		4
.L_3:
        /*000c*/ 	.byte	0x04, 0x12
        /*000e*/ 	.short	(.L_5 - .L_4)
	.align		4
.L_4:
        /*0010*/ 	.word	index@(triton_poi_fused__native_batch_norm_legit_no_training_relu_7)
        /*0014*/ 	.word	0x00000000


	//----- nvinfo : EIATTR_FRAME_SIZE
	.align		4
.L_5:
        /*0018*/ 	.byte	0x04, 0x11
        /*001a*/ 	.short	(.L_7 - .L_6)
	.align		4
.L_6:
        /*001c*/ 	.word	index@(triton_poi_fused__native_batch_norm_legit_no_training_relu_7)
        /*0020*/ 	.word	0x00000000


	//----- nvinfo : EIATTR_MIN_STACK_SIZE
	.align		4
.L_7:
        /*0024*/ 	.byte	0x04, 0x12
        /*0026*/ 	.short	(.L_9 - .L_8)
	.align		4
.L_8:
        /*0028*/ 	.word	index@(triton_poi_fused__native_batch_norm_legit_no_training_relu_7)
        /*002c*/ 	.word	0x00000000
.L_9:


//--------------------- .nv.info.triton_poi_fused__native_batch_norm_legit_no_training_relu_7 --------------------------
	.section	.nv.info.triton_poi_fused__native_batch_norm_legit_no_training_relu_7,"",@"SHT_CUDA_INFO"
	.sectionflags	@""
	.align	4


	//----- nvinfo : EIATTR_CUDA_API_VERSION
	.align		4
        /*0000*/ 	.byte	0x04, 0x37
        /*0002*/ 	.short	(.L_11 - .L_10)
.L_10:
        /*0004*/ 	.word	0x0000007c


	//----- nvinfo : EIATTR_KPARAM_INFO
	.align		4
.L_11:
        /*0008*/ 	.byte	0x04, 0x17
        /*000a*/ 	.short	(.L_13 - .L_12)
.L_12:
        /*000c*/ 	.word	0x00000000
        /*0010*/ 	.short	0x0007
        /*0012*/ 	.short	0x0034
        /*0014*/ 	.byte	0x00, 0xf0, 0x11, 0x00


	//----- nvinfo : EIATTR_KPARAM_INFO
	.align		4
.L_13:
        /*0018*/ 	.byte	0x04, 0x17
        /*001a*/ 	.short	(.L_15 - .L_14)
.L_14:
        /*001c*/ 	.word	0x00000000
        /*0020*/ 	.short	0x0006
        /*0022*/ 	.short	0x0030
        /*0024*/ 	.byte	0x00, 0xf0, 0x11, 0x00


	//----- nvinfo : EIATTR_KPARAM_INFO
	.align		4
.L_15:
        /*0028*/ 	.byte	0x04, 0x17
        /*002a*/ 	.short	(.L_17 - .L_16)
.L_16:
        /*002c*/ 	.word	0x00000000
        /*0030*/ 	.short	0x0005
        /*0032*/ 	.short	0x0028
        /*0034*/ 	.byte	0x00, 0xf4, 0x21, 0x00


	//----- nvinfo : EIATTR_KPARAM_INFO
	.align		4
.L_17:
        /*0038*/ 	.byte	0x04, 0x17
        /*003a*/ 	.short	(.L_19 - .L_18)
.L_18:
        /*003c*/ 	.word	0x00000000
        /*0040*/ 	.short	0x0004
        /*0042*/ 	.short	0x0020
        /*0044*/ 	.byte	0x00, 0xf4, 0x21, 0x00


	//----- nvinfo : EIATTR_KPARAM_INFO
	.align		4
.L_19:
        /*0048*/ 	.byte	0x04, 0x17
        /*004a*/ 	.short	(.L_21 - .L_20)
.L_20:
        /*004c*/ 	.word	0x00000000
        /*0050*/ 	.short	0x0003
        /*0052*/ 	.short	0x0018
        /*0054*/ 	.byte	0x00, 0xf4, 0x21, 0x00


	//----- nvinfo : EIATTR_KPARAM_INFO
	.align		4
.L_21:
        /*0058*/ 	.byte	0x04, 0x17
        /*005a*/ 	.short	(.L_23 - .L_22)
.L_22:
        /*005c*/ 	.word	0x00000000
        /*0060*/ 	.short	0x0002
        /*0062*/ 	.short	0x0010
        /*0064*/ 	.byte	0x00, 0xf4, 0x21, 0x00


	//----- nvinfo : EIATTR_KPARAM_INFO
	.align		4
.L_23:
        /*0068*/ 	.byte	0x04, 0x17
        /*006a*/ 	.short	(.L_25 - .L_24)
.L_24:
        /*006c*/ 	.word	0x00000000
        /*0070*/ 	.short	0x0001
        /*0072*/ 	.short	0x0008
        /*0074*/ 	.byte	0x00, 0xf4, 0x21, 0x00


	//----- nvinfo : EIATTR_KPARAM_INFO
	.align		4
.L_25:
        /*0078*/ 	.byte	0x04, 0x17
        /*007a*/ 	.short	(.L_27 - .L_26)
.L_26:
        /*007c*/ 	.word	0x00000000
        /*0080*/ 	.short	0x0000
        /*0082*/ 	.short	0x0000
        /*0084*/ 	.byte	0x00, 0xf4, 0x21, 0x00


	//----- nvinfo : EIATTR_SPARSE_MMA_MASK
	.align		4
.L_27:
        /*0088*/ 	.byte	0x03, 0x50
        /*008a*/ 	.short	0x0000


	//----- nvinfo : EIATTR_MAXREG_COUNT
	.align		4
        /*008c*/ 	.byte	0x03, 0x1b
        /*008e*/ 	.short	0x00ff


	//----- nvinfo : EIATTR_EXIT_INSTR_OFFSETS
	.align		4
        /*0090*/ 	.byte	0x04, 0x1c
        /*0092*/ 	.short	(.L_29 - .L_28)


	//   ....[0]....
.L_28:
        /*0094*/ 	.word	0x000009e0


	//   ....[1]....
        /*0098*/ 	.word	0x00000a00


	//----- nvinfo : EIATTR_REQNTID
	.align		4
.L_29:
        /*009c*/ 	.byte	0x04, 0x10
        /*009e*/ 	.short	(.L_31 - .L_30)
.L_30:
        /*00a0*/ 	.word	0x00000080
        /*00a4*/ 	.word	0x00000001
        /*00a8*/ 	.word	0x00000001


	//----- nvinfo : EIATTR_CBANK_PARAM_SIZE
	.align		4
.L_31:
        /*00ac*/ 	.byte	0x03, 0x19
        /*00ae*/ 	.short	0x0038


	//----- nvinfo : EIATTR_PARAM_CBANK
	.align		4
        /*00b0*/ 	.byte	0x04, 0x0a
        /*00b2*/ 	.short	(.L_33 - .L_32)
	.align		4
.L_32:
        /*00b4*/ 	.word	index@(.nv.constant0.triton_poi_fused__native_batch_norm_legit_no_training_relu_7)
        /*00b8*/ 	.short	0x0210
        /*00ba*/ 	.short	0x0038


	//----- nvinfo : EIATTR_SW_WAR
	.align		4
.L_33:
        /*00bc*/ 	.byte	0x04, 0x36
        /*00be*/ 	.short	(.L_35 - .L_34)
.L_34:
        /*00c0*/ 	.word	0x00000008
.L_35:


//--------------------- .nv.callgraph             --------------------------
	.section	.nv.callgraph,"",@"SHT_CUDA_CALLGRAPH"
	.align	4
	.sectionentsize	8
	.align		4
        /*0000*/ 	.word	0x00000000
	.align		4
        /*0004*/ 	.word	0xffffffff
	.align		4
        /*0008*/ 	.word	0x00000000
	.align		4
        /*000c*/ 	.word	0xfffffffe
	.align		4
        /*0010*/ 	.word	0x00000000
	.align		4
        /*0014*/ 	.word	0xfffffffd
	.align		4
        /*0018*/ 	.word	0x00000000
	.align		4
        /*001c*/ 	.word	0xfffffffc


//--------------------- .nv.constant4             --------------------------
	.section	.nv.constant4,"a",@progbits
	.align	8
	.align		8
.nv.constant4:
        /*0000*/ 	.dword	_$_str
	.align		8
        /*0008*/ 	.dword	_$_str_$_2


//--------------------- .text.triton_poi_fused__native_batch_norm_legit_no_training_relu_7 --------------------------
	.section	.text.triton_poi_fused__native_batch_norm_legit_no_training_relu_7,"ax",@progbits
	.align	128
        .global         triton_poi_fused__native_batch_norm_legit_no_training_relu_7
        .type           triton_poi_fused__native_batch_norm_legit_no_training_relu_7,@function
        .size           triton_poi_fused__native_batch_norm_legit_no_training_relu_7,(.L_x_1 - triton_poi_fused__native_batch_norm_legit_no_training_relu_7)
        .other          triton_poi_fused__native_batch_norm_legit_no_training_relu_7,@"STO_CUDA_ENTRY STV_DEFAULT"
triton_poi_fused__native_batch_norm_legit_no_training_relu_7:
.text.triton_poi_fused__native_batch_norm_legit_no_training_relu_7:
[----:B------:R-:W0:Y:S01]  /*0000*/  LDC R1, c[0x0][0x28] ;  /* 0x00000a00ff017b82 */ /* 0x000e220000000800 */
[----:B------:R-:W1:Y:S07]  /*0010*/  S2R R7, SR_CTAID.Y ;  /* 0x0000000000077919 */ /* 0x000e6e0000002600 */
[----:B------:R-:W2:Y:S01]  /*0020*/  LDC.64 R4, c[0x0][0x220] ;  /* 0x00008800ff047b82 */ /* 0x000ea20000000a00 */
[----:B------:R-:W-:Y:S01]  /*0030*/  HFMA2.MMA R0, -RZ, RZ, 0, 0 ;  /* 0x00000000ff007435 */ /* 0x000fe200000001ff */
[----:B------:R-:W-:Y:S01]  /*0040*/  ULDC.64 UR4, c[0x0][0x208] ;  /* 0x0000820000047ab9 */ /* 0x000fe20000000a00 */
[----:B------:R-:W3:Y:S05]  /*0050*/  S2R R6, SR_TID.X ;  /* 0x0000000000067919 */ /* 0x000eea0000002100 */
[----:B------:R-:W4:Y:S08]  /*0060*/  LDC.64 R14, c[0x0][0x218] ;  /* 0x00008600ff0e7b82 */ /* 0x000f300000000a00 */
[----:B------:R-:W5:Y:S08]  /*0070*/  LDC.64 R16, c[0x0][0x210] ;  /* 0x00008400ff107b82 */ /* 0x000f700000000a00 */
[----:B------:R-:W5:Y:S01]  /*0080*/  LDC.64 R8, c[0x0][0x228] ;  /* 0x00008a00ff087b82 */ /* 0x000f620000000a00 */
[C---:B-1----:R-:W-:Y:S01]  /*0090*/  IMAD.HI R28, R7.reuse, 0x2aaaaaab, RZ ;  /* 0x2aaaaaab071c7827 */ /* 0x042fe200078e02ff */
[----:B------:R-:W-:-:S04]  /*00a0*/  ISETP.GE.AND P0, PT, R7, 0x600, PT ;  /* 0x000006000700780c */ /* 0x000fc80003f06270 */
[----:B------:R-:W-:-:S04]  /*00b0*/  SHF.R.U32.HI R3, RZ, 0x1f, R28 ;  /* 0x0000001fff037819 */ /* 0x000fc8000001161c */
[----:B------:R-:W-:-:S05]  /*00c0*/  LEA.HI.SX32 R28, R28, R3, 0x1a ;  /* 0x000000031c1c7211 */ /* 0x000fca00078fd2ff */
[----:B------:R-:W-:-:S04]  /*00d0*/  IMAD R7, R28, -0x180, R7 ;  /* 0xfffffe801c077824 */ /* 0x000fc800078e0207 */
[C---:B--2---:R-:W-:Y:S01]  /*00e0*/  IMAD.WIDE R4, R7.reuse, 0x4, R4 ;  /* 0x0000000407047825 */ /* 0x044fe200078e0204 */
[----:B------:R-:W1:Y:S04]  /*00f0*/  S2R R3, SR_CTAID.X ;  /* 0x0000000000037919 */ /* 0x000e680000002500 */
[----:B------:R2:W5:Y:S01]  /*0100*/  @!P0 LDG.E.EL R0, desc[UR4][R4.64] ;  /* 0x0000000404008981 */ /* 0x000562000c2e1900 */
[----:B---3--:R-:W-:Y:S01]  /*0110*/  LOP3.LUT R6, R6, 0x7f, RZ, 0xc0, !PT ;  /* 0x0000007f06067812 */ /* 0x008fe200078ec0ff */
[----:B------:R-:W-:Y:S01]  /*0120*/  IMAD R27, R28, 0x5a180, R7 ;  /* 0x0005a1801c1b7824 */ /* 0x000fe200078e0207 */
[----:B------:R-:W-:Y:S01]  /*0130*/  MOV R10, RZ ;  /* 0x000000ff000a7202 */ /* 0x000fe20000000f00 */
[----:B------:R-:W-:Y:S02]  /*0140*/  IMAD.MOV.U32 R23, RZ, RZ, RZ ;  /* 0x000000ffff177224 */ /* 0x000fe400078e00ff */
[----:B----4-:R-:W-:-:S04]  /*0150*/  IMAD.WIDE R14, R7, 0x4, R14 ;  /* 0x00000004070e7825 */ /* 0x010fc800078e020e */
[----:B--2---:R-:W-:Y:S01]  /*0160*/  IMAD.MOV.U32 R4, RZ, RZ, RZ ;  /* 0x000000ffff047224 */ /* 0x004fe200078e00ff */
[----:B------:R-:W-:Y:S01]  /*0170*/  HFMA2.MMA R18, -RZ, RZ, 0, 0 ;  /* 0x00000000ff127435 */ /* 0x000fe200000001ff */
[----:B------:R-:W2:Y:S01]  /*0180*/  @!P0 LDG.E.EL R23, desc[UR4][R14.64] ;  /* 0x000000040e178981 */ /* 0x000ea2000c2e1900 */
[----:B-1----:R-:W-:Y:S02]  /*0190*/  LEA R6, R3, R6, 0xa ;  /* 0x0000000603067211 */ /* 0x002fe400078e50ff */
[----:B------:R-:W1:Y:S02]  /*01a0*/  LDC.64 R2, c[0x0][0x230] ;  /* 0x00008c00ff027b82 */ /* 0x000e640000000a00 */
[----:B------:R-:W-:Y:S01]  /*01b0*/  IADD3 R24, R6, 0x80, RZ ;  /* 0x0000008006187810 */ /* 0x000fe20007ffe0ff */
[C---:B------:R-:W-:Y:S01]  /*01c0*/  IMAD R27, R6.reuse, 0x180, R27 ;  /* 0x00000180061b7824 */ /* 0x040fe200078e021b */
[----:B------:R-:W-:Y:S02]  /*01d0*/  ISETP.LT.AND P1, PT, R6, 0x3c1, !P0 ;  /* 0x000003c10600780c */ /* 0x000fe40004721270 */
[----:B------:R-:W-:Y:S01]  /*01e0*/  ISETP.LT.AND P6, PT, R24, 0x3c1, !P0 ;  /* 0x000003c11800780c */ /* 0x000fe200047c1270 */
[----:B-----5:R-:W-:Y:S01]  /*01f0*/  IMAD.WIDE R20, R27, 0x4, R16 ;  /* 0x000000041b147825 */ /* 0x020fe200078e0210 */
[----:B------:R-:W-:-:S02]  /*0200*/  IADD3 R13, R27, 0xc000, RZ ;  /* 0x0000c0001b0d7810 */ /* 0x000fc40007ffe0ff */
[----:B------:R-:W-:-:S03]  /*0210*/  P2R R5, PR, RZ, 0x2 ;  /* 0x00000002ff057803 */ /* 0x000fc60000000000 */
[----:B------:R-:W-:Y:S01]  /*0220*/  IMAD.WIDE R12, R13, 0x4, R16 ;  /* 0x000000040d0c7825 */ /* 0x000fe200078e0210 */
[----:B------:R-:W-:-:S03]  /*0230*/  P2R R25, PR, RZ, 0x40 ;  /* 0x00000040ff197803 */ /* 0x000fc60000000000 */
[----:B------:R-:W2:Y:S04]  /*0240*/  @P1 LDG.E.EL R4, desc[UR4][R20.64] ;  /* 0x0000000414041981 */ /* 0x000ea8000c2e1900 */
[----:B------:R3:W4:Y:S01]  /*0250*/  @P6 LDG.E.EL R10, desc[UR4][R12.64] ;  /* 0x000000040c0a6981 */ /* 0x000722000c2e1900 */
[----:B------:R-:W-:Y:S02]  /*0260*/  ISETP.NE.AND P6, PT, R5, RZ, PT ;  /* 0x000000ff0500720c */ /* 0x000fe40003fc5270 */
[----:B------:R-:W-:Y:S01]  /*0270*/  MOV R5, RZ ;  /* 0x000000ff00057202 */ /* 0x000fe20000000f00 */
[----:B-1----:R-:W-:-:S05]  /*0280*/  IMAD.WIDE R2, R7, 0x4, R2 ;  /* 0x0000000407027825 */ /* 0x002fca00078e0202 */
[----:B------:R-:W5:Y:S01]  /*0290*/  @!P0 LDG.E.EL R5, desc[UR4][R2.64] ;  /* 0x0000000402058981 */ /* 0x000f62000c2e1900 */
[----:B0--3--:R-:W-:-:S05]  /*02a0*/  IMAD.WIDE R12, R7, 0x4, R8 ;  /* 0x00000004070c7825 */ /* 0x009fca00078e0208 */
[----:B------:R0:W5:Y:S01]  /*02b0*/  @!P0 LDG.E.EL R18, desc[UR4][R12.64] ;  /* 0x000000040c128981 */ /* 0x000162000c2e1900 */
[----:B------:R-:W-:Y:S01]  /*02c0*/  IMAD.MOV.U32 R11, RZ, RZ, 0x3e800000 ;  /* 0x3e800000ff0b7424 */ /* 0x000fe200078e00ff */
[----:B------:R-:W-:-:S04]  /*02d0*/  IADD3 R9, R6, 0x100, RZ ;  /* 0x0000010006097810 */ /* 0x000fc80007ffe0ff */
[----:B------:R-:W-:Y:S01]  /*02e0*/  ISETP.LT.AND P5, PT, R9, 0x3c1, !P0 ;  /* 0x000003c10900780c */ /* 0x000fe200047a1270 */
[----:B0-----:R-:W-:Y:S01]  /*02f0*/  VIADD R12, R6, 0x180 ;  /* 0x00000180060c7836 */ /* 0x001fe20000000000 */
[----:B------:R-:W-:Y:S01]  /*0300*/  IADD3 R15, R27, 0x18000, RZ ;  /* 0x000180001b0f7810 */ /* 0x000fe20007ffe0ff */
[----:B------:R-:W-:-:S04]  /*0310*/  VIADD R21, R27, 0x24000 ;  /* 0x000240001b157836 */ /* 0x000fc80000000000 */
[----:B------:R-:W-:Y:S01]  /*0320*/  IMAD.WIDE R14, R15, 0x4, R16 ;  /* 0x000000040f0e7825 */ /* 0x000fe200078e0210 */
[----:B------:R-:W-:-:S03]  /*0330*/  IADD3 R29, R27, 0x3c000, RZ ;  /* 0x0003c0001b1d7810 */ /* 0x000fc60007ffe0ff */
[----:B------:R-:W-:Y:S01]  /*0340*/  IMAD.WIDE R20, R21, 0x4, R16 ;  /* 0x0000000415147825 */ /* 0x000fe200078e0210 */
[----:B------:R-:W-:Y:S02]  /*0350*/  IADD3 R3, R6, 0x280, RZ ;  /* 0x0000028006037810 */ /* 0x000fe40007ffe0ff */
[----:B------:R-:W-:Y:S02]  /*0360*/  IADD3 R22, R6, 0x380, RZ ;  /* 0x0000038006167810 */ /* 0x000fe40007ffe0ff */
[----:B------:R-:W-:Y:S01]  /*0370*/  ISETP.LT.AND P3, PT, R3, 0x3c1, !P0 ;  /* 0x000003c10300780c */ /* 0x000fe20004761270 */
[----:B------:R-:W-:-:S04]  /*0380*/  FADD R0, R0, 9.9999997473787516356e-06 ;  /* 0x3727c5ac00007421 */ /* 0x000fc80000000000 */
[----:B------:R-:W0:Y:S02]  /*0390*/  MUFU.SQRT R8, R0 ;  /* 0x0000000000087308 */ /* 0x000e240000002000 */
[C---:B0-----:R-:W-:Y:S02]  /*03a0*/  FSETP.GT.AND P1, PT, R8.reuse, 8.50705917302346158658e+37, PT ;  /* 0x7e8000000800780b */ /* 0x041fe40003f24000 */
[----:B------:R-:W-:-:S11]  /*03b0*/  FSETP.GEU.AND P2, PT, R8, 1.175494350822287508e-38, PT ;  /* 0x008000000800780b */ /* 0x000fd60003f4e000 */
[----:B------:R-:W-:-:S04]  /*03c0*/  @P1 FMUL R8, R8, 0.25 ;  /* 0x3e80000008081820 */ /* 0x000fc80000400000 */
[----:B------:R-:W-:-:S06]  /*03d0*/  @!P2 FMUL R8, R8, 16777216 ;  /* 0x4b8000000808a820 */ /* 0x000fcc0000400000 */
[----:B------:R-:W0:Y:S01]  /*03e0*/  MUFU.RCP R8, R8 ;  /* 0x0000000800087308 */ /* 0x000e220000001000 */
[----:B------:R-:W-:-:S05]  /*03f0*/  FSEL R13, R11, 1, P1 ;  /* 0x3f8000000b0d7808 */ /* 0x000fca0000800000 */
[----:B------:R-:W-:Y:S01]  /*0400*/  @!P2 FMUL R13, R13, 16777216 ;  /* 0x4b8000000d0da820 */ /* 0x000fe20000400000 */
[C---:B--2---:R-:W-:Y:S01]  /*0410*/  FADD R4, -R23.reuse, R4 ;  /* 0x0000000417047221 */ /* 0x044fe20000000100 */
[----:B------:R-:W-:Y:S01]  /*0420*/  HFMA2.MMA R0, -RZ, RZ, 0, 0 ;  /* 0x00000000ff007435 */ /* 0x000fe200000001ff */
[----:B----4-:R-:W-:Y:S01]  /*0430*/  FADD R10, -R23, R10 ;  /* 0x0000000a170a7221 */ /* 0x010fe20000000100 */
[----:B------:R-:W-:Y:S01]  /*0440*/  ISETP.LT.AND P2, PT, R12, 0x3c1, !P0 ;  /* 0x000003c10c00780c */ /* 0x000fe20004741270 */
[----:B0-----:R-:W-:Y:S01]  /*0450*/  FMUL R13, R8, R13 ;  /* 0x0000000d080d7220 */ /* 0x001fe20000400000 */
[----:B------:R-:W-:-:S06]  /*0460*/  MOV R11, RZ ;  /* 0x000000ff000b7202 */ /* 0x000fcc0000000f00 */
[----:B------:R0:W2:Y:S01]  /*0470*/  @P5 LDG.E.EL R0, desc[UR4][R14.64] ;  /* 0x000000040e005981 */ /* 0x0000a2000c2e1900 */
[C---:B------:R-:W-:Y:S01]  /*0480*/  FMUL R4, R13.reuse, R4 ;  /* 0x000000040d047220 */ /* 0x040fe20000400000 */
[----:B------:R-:W-:Y:S01]  /*0490*/  FMUL R2, R13, R10 ;  /* 0x0000000a0d027220 */ /* 0x000fe20000400000 */
[----:B------:R-:W-:Y:S02]  /*04a0*/  IADD3 R10, R6, 0x200, RZ ;  /* 0x00000200060a7810 */ /* 0x000fe40007ffe0ff */
[----:B------:R1:W3:Y:S01]  /*04b0*/  @P2 LDG.E.EL R11, desc[UR4][R20.64] ;  /* 0x00000004140b2981 */ /* 0x0002e2000c2e1900 */
[-CC-:B-----5:R-:W-:Y:S01]  /*04c0*/  FFMA R4, R4, R18.reuse, R5.reuse ;  /* 0x0000001204047223 */ /* 0x1a0fe20000000005 */
[----:B------:R-:W-:Y:S01]  /*04d0*/  ISETP.LT.AND P4, PT, R10, 0x3c1, !P0 ;  /* 0x000003c10a00780c */ /* 0x000fe20004781270 */
[----:B------:R-:W-:Y:S01]  /*04e0*/  FFMA R19, R2, R18, R5 ;  /* 0x0000001202137223 */ /* 0x000fe20000000005 */
[----:B------:R-:W-:Y:S01]  /*04f0*/  HFMA2.MMA R2, -RZ, RZ, 0, 0 ;  /* 0x00000000ff027435 */ /* 0x000fe200000001ff */
[----:B0-----:R-:W-:-:S02]  /*0500*/  IADD3 R15, R27, 0x30000, RZ ;  /* 0x000300001b0f7810 */ /* 0x001fc40007ffe0ff */
[C---:B------:R-:W-:Y:S02]  /*0510*/  FSETP.GEU.AND P1, PT, R4.reuse, RZ, PT ;  /* 0x000000ff0400720b */ /* 0x040fe40003f2e000 */
[----:B------:R-:W-:Y:S02]  /*0520*/  IADD3 R8, R6, 0x300, RZ ;  /* 0x0000030006087810 */ /* 0x000fe40007ffe0ff */
[----:B------:R-:W-:Y:S01]  /*0530*/  SEL R26, R4, RZ, P1 ;  /* 0x000000ff041a7207 */ /* 0x000fe20000800000 */
[----:B------:R-:W-:Y:S01]  /*0540*/  IMAD.WIDE R14, R15, 0x4, R16 ;  /* 0x000000040f0e7825 */ /* 0x000fe200078e0210 */
[----:B------:R-:W-:-:S03]  /*0550*/  FSETP.GEU.AND P1, PT, R19, RZ, PT ;  /* 0x000000ff1300720b */ /* 0x000fc60003f2e000 */
[--C-:B-1----:R-:W-:Y:S01]  /*0560*/  IMAD.WIDE R20, R29, 0x4, R16.reuse ;  /* 0x000000041d147825 */ /* 0x102fe200078e0210 */
[----:B------:R-:W-:Y:S01]  /*0570*/  IADD3 R29, R27, 0x48000, RZ ;  /* 0x000480001b1d7810 */ /* 0x000fe20007ffe0ff */
[----:B------:R0:W4:Y:S01]  /*0580*/  @P4 LDG.E.EL R2, desc[UR4][R14.64] ;  /* 0x000000040e024981 */ /* 0x000122000c2e1900 */
[----:B------:R-:W-:Y:S01]  /*0590*/  SEL R19, R19, RZ, P1 ;  /* 0x000000ff13137207 */ /* 0x000fe20000800000 */
[----:B------:R-:W-:Y:S01]  /*05a0*/  VIADD R27, R27, 0x54000 ;  /* 0x000540001b1b7836 */ /* 0x000fe20000000000 */
[----:B------:R-:W-:Y:S02]  /*05b0*/  ISETP.LT.AND P1, PT, R8, 0x3c1, !P0 ;  /* 0x000003c10800780c */ /* 0x000fe40004721270 */
[----:B------:R-:W-:Y:S01]  /*05c0*/  ISETP.LT.AND P0, PT, R22, 0x3c1, !P0 ;  /* 0x000003c11600780c */ /* 0x000fe20004701270 */
[----:B0-----:R-:W-:-:S04]  /*05d0*/  IMAD.WIDE R14, R29, 0x4, R16 ;  /* 0x000000041d0e7825 */ /* 0x001fc800078e0210 */
[----:B------:R-:W-:Y:S01]  /*05e0*/  IMAD.WIDE R16, R27, 0x4, R16 ;  /* 0x000000041b107825 */ /* 0x000fe200078e0210 */
[----:B------:R-:W-:Y:S01]  /*05f0*/  HFMA2.MMA R27, -RZ, RZ, 0, 0 ;  /* 0x00000000ff1b7435 */ /* 0x000fe200000001ff */
[----:B------:R-:W-:Y:S02]  /*0600*/  MOV R29, RZ ;  /* 0x000000ff001d7202 */ /* 0x000fe40000000f00 */
[----:B------:R-:W-:-:S04]  /*0610*/  IMAD.MOV.U32 R4, RZ, RZ, RZ ;  /* 0x000000ffff047224 */ /* 0x000fc800078e00ff */
[----:B------:R-:W5:Y:S04]  /*0620*/  @P1 LDG.E.EL R29, desc[UR4][R14.64] ;  /* 0x000000040e1d1981 */ /* 0x000f68000c2e1900 */
[----:B------:R0:W5:Y:S04]  /*0630*/  @P3 LDG.E.EL R4, desc[UR4][R20.64] ;  /* 0x0000000414043981 */ /* 0x000168000c2e1900 */
[----:B------:R1:W5:Y:S01]  /*0640*/  @P0 LDG.E.EL R27, desc[UR4][R16.64] ;  /* 0x00000004101b0981 */ /* 0x000362000c2e1900 */
[----:B0-----:R-:W0:Y:S01]  /*0650*/  LDC.64 R20, c[0x0][0x238] ;  /* 0x00008e00ff147b82 */ /* 0x001e220000000a00 */
[----:B------:R-:W-:-:S05]  /*0660*/  LEA R28, R28, R7, 0xa ;  /* 0x000000071c1c7211 */ /* 0x000fca00078e50ff */
[----:B------:R-:W-:-:S04]  /*0670*/  IMAD R28, R28, 0x3c1, RZ ;  /* 0x000003c11c1c7824 */ /* 0x000fc800078e02ff */
[----:B------:R-:W-:Y:S01]  /*0680*/  IMAD.IADD R7, R6, 0x1, R28 ;  /* 0x0000000106077824 */ /* 0x000fe200078e021c */
[----:B-1----:R-:W-:-:S03]  /*0690*/  IADD3 R17, R8, R28, RZ ;  /* 0x0000001c08117210 */ /* 0x002fc60007ffe0ff */
[----:B0-----:R-:W-:-:S05]  /*06a0*/  IMAD.WIDE R6, R7, 0x4, R20 ;  /* 0x0000000407067825 */ /* 0x001fca00078e0214 */
[----:B------:R0:W-:Y:S01]  /*06b0*/  @P6 STG.E desc[UR4][R6.64], R26 ;  /* 0x0000001a06006986 */ /* 0x0001e2000c101904 */
[----:B------:R-:W-:Y:S02]  /*06c0*/  ISETP.NE.AND P6, PT, R25, RZ, PT ;  /* 0x000000ff1900720c */ /* 0x000fe40003fc5270 */
[----:B------:R-:W-:Y:S01]  /*06d0*/  IADD3 R25, R12, R28, RZ ;  /* 0x0000001c0c197210 */ /* 0x000fe20007ffe0ff */
[----:B------:R-:W-:Y:S01]  /*06e0*/  IMAD.IADD R15, R10, 0x1, R28 ;  /* 0x000000010a0f7824 */ /* 0x000fe200078e021c */
[----:B0-----:R-:W-:Y:S02]  /*06f0*/  IADD3 R7, R24, R28, RZ ;  /* 0x0000001c18077210 */ /* 0x001fe40007ffe0ff */
[----:B------:R-:W-:-:S03]  /*0700*/  IADD3 R24, R9, R28, RZ ;  /* 0x0000001c09187210 */ /* 0x000fc60007ffe0ff */
[----:B------:R-:W-:-:S05]  /*0710*/  IMAD.WIDE R8, R7, 0x4, R20 ;  /* 0x0000000407087825 */ /* 0x000fca00078e0214 */
[----:B------:R0:W-:Y:S01]  /*0720*/  @P6 STG.E desc[UR4][R8.64], R19 ;  /* 0x0000001308006986 */ /* 0x0001e2000c101904 */
[----:B------:R-:W-:Y:S02]  /*0730*/  IADD3 R3, R3, R28, RZ ;  /* 0x0000001c03037210 */ /* 0x000fe40007ffe0ff */
[----:B------:R-:W-:Y:S01]  /*0740*/  IADD3 R22, R22, R28, RZ ;  /* 0x0000001c16167210 */ /* 0x000fe20007ffe0ff */
[----:B0-----:R-:W-:-:S04]  /*0750*/  IMAD.WIDE R8, R15, 0x4, R20 ;  /* 0x000000040f087825 */ /* 0x001fc800078e0214 */
[----:B--2---:R-:W-:-:S04]  /*0760*/  FADD R0, -R23, R0 ;  /* 0x0000000017007221 */ /* 0x004fc80000000100 */
[----:B------:R-:W-:Y:S01]  /*0770*/  FMUL R12, R13, R0 ;  /* 0x000000000d0c7220 */ /* 0x000fe20000400000 */
[----:B---3--:R-:W-:-:S03]  /*0780*/  FADD R10, -R23, R11 ;  /* 0x0000000b170a7221 */ /* 0x008fc60000000100 */
[----:B------:R-:W-:Y:S01]  /*0790*/  FFMA R11, R12, R18, R5 ;  /* 0x000000120c0b7223 */ /* 0x000fe20000000005 */
[----:B------:R-:W-:-:S04]  /*07a0*/  FMUL R14, R13, R10 ;  /* 0x0000000a0d0e7220 */ /* 0x000fc80000400000 */
[----:B------:R-:W-:Y:S01]  /*07b0*/  FSETP.GEU.AND P6, PT, R11, RZ, PT ;  /* 0x000000ff0b00720b */ /* 0x000fe20003fce000 */
[----:B----4-:R-:W-:-:S04]  /*07c0*/  FADD R2, -R23, R2 ;  /* 0x0000000217027221 */ /* 0x010fc80000000100 */
[----:B------:R-:W-:Y:S01]  /*07d0*/  FMUL R12, R13, R2 ;  /* 0x000000020d0c7220 */ /* 0x000fe20000400000 */
[C---:B-----5:R-:W-:Y:S01]  /*07e0*/  FADD R0, -R23.reuse, R29 ;  /* 0x0000001d17007221 */ /* 0x060fe20000000100 */
[C---:B------:R-:W-:Y:S01]  /*07f0*/  FADD R4, -R23.reuse, R4 ;  /* 0x0000000417047221 */ /* 0x040fe20000000100 */
[----:B------:R-:W-:-:S03]  /*0800*/  FADD R6, -R23, R27 ;  /* 0x0000001b17067221 */ /* 0x000fc60000000100 */
[C---:B------:R-:W-:Y:S01]  /*0810*/  FMUL R2, R13.reuse, R4 ;  /* 0x000000040d027220 */ /* 0x040fe20000400000 */
[----:B------:R-:W-:Y:S01]  /*0820*/  FMUL R10, R13, R0 ;  /* 0x000000000d0a7220 */ /* 0x000fe20000400000 */
[----:B------:R-:W-:Y:S01]  /*0830*/  SEL R23, R11, RZ, P6 ;  /* 0x000000ff0b177207 */ /* 0x000fe20003000000 */
[----:B------:R-:W-:Y:S01]  /*0840*/  FMUL R4, R13, R6 ;  /* 0x000000060d047220 */ /* 0x000fe20000400000 */
[----:B------:R-:W-:-:S04]  /*0850*/  IMAD.WIDE R6, R24, 0x4, R20 ;  /* 0x0000000418067825 */ /* 0x000fc800078e0214 */
[-CC-:B------:R-:W-:Y:S01]  /*0860*/  FFMA R0, R14, R18.reuse, R5.reuse ;  /* 0x000000120e007223 */ /* 0x180fe20000000005 */
[-CC-:B------:R-:W-:Y:S01]  /*0870*/  FFMA R11, R12, R18.reuse, R5.reuse ;  /* 0x000000120c0b7223 */ /* 0x180fe20000000005 */
[-CC-:B------:R-:W-:Y:S01]  /*0880*/  FFMA R2, R2, R18.reuse, R5.reuse ;  /* 0x0000001202027223 */ /* 0x180fe20000000005 */
[----:B------:R0:W-:Y:S02]  /*0890*/  @P5 STG.E desc[UR4][R6.64], R23 ;  /* 0x0000001706005986 */ /* 0x0001e4000c101904 */
[----:B------:R-:W-:Y:S01]  /*08a0*/  FSETP.GEU.AND P5, PT, R0, RZ, PT ;  /* 0x000000ff0000720b */ /* 0x000fe20003fae000 */
[----:B------:R-:W-:Y:S01]  /*08b0*/  FFMA R10, R10, R18, R5 ;  /* 0x000000120a0a7223 */ /* 0x000fe20000000005 */
[----:B------:R-:W-:Y:S01]  /*08c0*/  FSETP.GEU.AND P6, PT, R11, RZ, PT ;  /* 0x000000ff0b00720b */ /* 0x000fe20003fce000 */
[----:B------:R-:W-:Y:S01]  /*08d0*/  IMAD.WIDE R12, R3, 0x4, R20 ;  /* 0x00000004030c7825 */ /* 0x000fe200078e0214 */
[----:B------:R-:W-:-:S03]  /*08e0*/  SEL R3, R0, RZ, P5 ;  /* 0x000000ff00037207 */ /* 0x000fc60002800000 */
[----:B------:R-:W-:Y:S01]  /*08f0*/  FFMA R18, R4, R18, R5 ;  /* 0x0000001204127223 */ /* 0x000fe20000000005 */
[----:B------:R-:W-:Y:S02]  /*0900*/  FSETP.GEU.AND P5, PT, R2, RZ, PT ;  /* 0x000000ff0200720b */ /* 0x000fe40003fae000 */
[----:B------:R-:W-:Y:S01]  /*0910*/  SEL R11, R11, RZ, P6 ;  /* 0x000000ff0b0b7207 */ /* 0x000fe20003000000 */
[--C-:B------:R-:W-:Y:S01]  /*0920*/  IMAD.WIDE R4, R25, 0x4, R20.reuse ;  /* 0x0000000419047825 */ /* 0x100fe200078e0214 */
[----:B------:R-:W-:Y:S02]  /*0930*/  FSETP.GEU.AND P6, PT, R10, RZ, PT ;  /* 0x000000ff0a00720b */ /* 0x000fe40003fce000 */
[----:B0-----:R-:W-:Y:S01]  /*0940*/  SEL R7, R2, RZ, P5 ;  /* 0x000000ff02077207 */ /* 0x001fe20002800000 */
[----:B------:R-:W-:Y:S01]  /*0950*/  IMAD.WIDE R14, R17, 0x4, R20 ;  /* 0x00000004110e7825 */ /* 0x000fe200078e0214 */
[----:B------:R-:W-:Y:S01]  /*0960*/  SEL R17, R10, RZ, P6 ;  /* 0x000000ff0a117207 */ /* 0x000fe20003000000 */
[----:B------:R0:W-:Y:S01]  /*0970*/  @P2 STG.E desc[UR4][R4.64], R3 ;  /* 0x0000000304002986 */ /* 0x0001e2000c101904 */
[----:B------:R-:W-:-:S03]  /*0980*/  FSETP.GEU.AND P5, PT, R18, RZ, PT ;  /* 0x000000ff1200720b */ /* 0x000fc60003fae000 */
[----:B------:R0:W-:Y:S04]  /*0990*/  @P4 STG.E desc[UR4][R8.64], R11 ;  /* 0x0000000b08004986 */ /* 0x0001e8000c101904 */
[----:B------:R0:W-:Y:S01]  /*09a0*/  @P3 STG.E desc[UR4][R12.64], R7 ;  /* 0x000000070c003986 */ /* 0x0001e2000c101904 */
[----:B------:R-:W-:-:S03]  /*09b0*/  IMAD.WIDE R22, R22, 0x4, R20 ;  /* 0x0000000416167825 */ /* 0x000fc600078e0214 */
[----:B------:R0:W-:Y:S01]  /*09c0*/  @P1 STG.E desc[UR4][R14.64], R17 ;  /* 0x000000110e001986 */ /* 0x0001e2000c101904 */
[----:B------:R-:W-:Y:S01]  /*09d0*/  SEL R19, R18, RZ, P5 ;  /* 0x000000ff12137207 */ /* 0x000fe20002800000 */
[----:B0-----:R-:W-:Y:S06]  /*09e0*/  @!P0 EXIT ;  /* 0x000000000000894d */ /* 0x001fec0003800000 */
[----:B------:R-:W-:Y:S01]  /*09f0*/  STG.E desc[UR4][R22.64], R19 ;  /* 0x0000001316007986 */ /* 0x000fe2000c101904 */
[----:B------:R-:W-:Y:S05]  /*0a00*/  EXIT ;  /* 0x000000000000794d */ /* 0x000fea0003800000 */
.L_x_0:
[----:B------:R-:W-:-:S00]  /*0a10*/  BRA `(.L_x_0) ;  /* 0xfffffffc00fc7947 */ /* 0x000fc0000383ffff */
[----:B------:R-:W-:-:S00]  /*0a20*/  NOP ;  /* 0x0000000000007918 */ /* 0x000fc00000000000 */
        /* <DEDUP_REMOVED lines=13> */
.L_x_1:


//--------------------- .nv.global.init           --------------------------
	.section	.nv.global.init,"aw",@progbits
.nv.global.init:
	.type		_$_str,@object
	.size		_$_str,(_$_str_$_2 - _$_str)
_$_str:
        /*0000*/ 	.byte	0x5f, 0x5f, 0x43, 0x55, 0x44, 0x41, 0x5f, 0x46, 0x54, 0x5a, 0x00
	.type		_$_str_$_2,@object
	.size		_$_str_$_2,(.L_1 - _$_str_$_2)
_$_str_$_2:
        /*000b*/ 	.byte	0x5f, 0x5f, 0x43, 0x55, 0x44, 0x41, 0x5f, 0x50, 0x52, 0x45, 0x43, 0x5f, 0x53, 0x51, 0x52, 0x54
        /*001b*/ 	.byte	0x00
.L_1:


//--------------------- .nv.constant0.triton_poi_fused__native_batch_norm_legit_no_training_relu_7 --------------------------
	.section	.nv.constant0.triton_poi_fused__native_batch_norm_legit_no_training_relu_7,"a",@progbits
	.sectionflags	@""
	.align	4
.nv.constant0.triton_poi_fused__native_batch_norm_legit_no_training_relu_7:
	.zero		584
